//
// Generated by NVIDIA NVVM Compiler
//
// Compiler Build ID: CL-36424714
// Cuda compilation tools, release 13.0, V13.0.88
// Based on NVVM 20.0.0
//

.version 9.0
.target sm_100
.address_size 64

	// .globl	_Z10initVectoriPi

.visible .entry _Z10initVectoriPi(
	.param .u32 _Z10initVectoriPi_param_0,
	.param .u64 .ptr .align 1 _Z10initVectoriPi_param_1
)
{
	.reg .pred 	%p<2>;
	.reg .b32 	%r<7>;
	.reg .b64 	%rd<5>;

	ld.param.u32 	%r2, [_Z10initVectoriPi_param_0];
	ld.param.u64 	%rd1, [_Z10initVectoriPi_param_1];
	mov.u32 	%r3, %ctaid.x;
	mov.u32 	%r4, %ntid.x;
	mov.u32 	%r5, %tid.x;
	mad.lo.s32 	%r1, %r3, %r4, %r5;
	setp.gt.s32 	%p1, %r1, %r2;
	@%p1 bra 	$L__BB0_2;
	cvta.to.global.u64 	%rd2, %rd1;
	add.s32 	%r6, %r1, 1;
	mul.wide.s32 	%rd3, %r1, 4;
	add.s64 	%rd4, %rd2, %rd3;
	st.global.u32 	[%rd4], %r6;
$L__BB0_2:
	ret;

}


// ===== COMPILED SASS (sm_100) =====

	.target	sm_100

	.elftype	@"ET_EXEC"


//--------------------- .note.nv.tkinfo           --------------------------
	.section	.note.nv.tkinfo,"",@"SHT_NOTE"
	.sectionflags	@"SHF_NOTE_NV_TKINFO"
	.tkinfo
        /*0018*/ 	.word	0x00000002
        /*0030*/ 	.string	""
        /*0030*/ 	.string	"ptxas"
        /*0030*/ 	.string	"Cuda compilation tools, release 13.0, V13.0.88"
        /*0030*/ 	.string	"Build cuda_13.0.r13.0/compiler.36424714_0"
        /*0030*/ 	.string	"-arch sm_100 -m 64 "



//--------------------- .note.nv.cuinfo           --------------------------
	.section	.note.nv.cuinfo,"",@"SHT_NOTE"
	.sectionflags	@"SHF_NOTE_NV_CUINFO"
        /*0018*/ 	.short	0x0002
        /*001a*/ 	.short	0x0064
        /*001c*/ 	.short	0x0082
	.zero		2


//--------------------- .nv.info                  --------------------------
	.section	.nv.info,"",@"SHT_CUDA_INFO"
	.align	4


	//----- nvinfo : EIATTR_REGCOUNT
	.align		4
        /*0000*/ 	.byte	0x04, 0x2f
        /*0002*/ 	.short	(.L_1 - .L_0)
	.align		4
.L_0:
        /*0004*/ 	.word	index@(_Z10initVectoriPi)
        /*0008*/ 	.word	0x0000000a


	//----- nvinfo : EIATTR_FRAME_SIZE
	.align		4
.L_1:
        /*000c*/ 	.byte	0x04, 0x11
        /*000e*/ 	.short	(.L_3 - .L_2)
	.align		4
.L_2:
        /*0010*/ 	.word	index@(_Z10initVectoriPi)
        /*0014*/ 	.word	0x00000000


	//----- nvinfo : EIATTR_MIN_STACK_SIZE
	.align		4
.L_3:
        /*0018*/ 	.byte	0x04, 0x12
        /*001a*/ 	.short	(.L_5 - .L_4)
	.align		4
.L_4:
        /*001c*/ 	.word	index@(_Z10initVectoriPi)
        /*0020*/ 	.word	0x00000000
.L_5:


//--------------------- .nv.compat                --------------------------
	.section	.nv.compat,"",@"SHT_CUDA_COMPAT_INFO"
	.align	4
        /*0000*/ 	.byte	0x02, 0x09, 0x00, 0x00, 0x02, 0x02, 0x01, 0x00, 0x02, 0x05, 0x05, 0x00, 0x03, 0x07, 0x01, 0x01
        /*0010*/ 	.byte	0x02, 0x03, 0x00, 0x00, 0x02, 0x06, 0x01, 0x00, 0x04, 0x0b, 0x08, 0x00, 0x09, 0x00, 0x00, 0x00
        /*0020*/ 	.byte	0x00, 0x00, 0x00, 0x00


//--------------------- .nv.info._Z10initVectoriPi --------------------------
	.section	.nv.info._Z10initVectoriPi,"",@"SHT_CUDA_INFO"
	.sectionflags	@""
	.align	4


	//----- nvinfo : EIATTR_CUDA_API_VERSION
	.align		4
        /*0000*/ 	.byte	0x04, 0x37
        /*0002*/ 	.short	(.L_7 - .L_6)
.L_6:
        /*0004*/ 	.word	0x00000082


	//----- nvinfo : EIATTR_KPARAM_INFO
	.align		4
.L_7:
        /*0008*/ 	.byte	0x04, 0x17
        /*000a*/ 	.short	(.L_9 - .L_8)
.L_8:
        /*000c*/ 	.word	0x00000000
        /*0010*/ 	.short	0x0001
        /*0012*/ 	.short	0x0008
        /*0014*/ 	.byte	0x00, 0xf5, 0x21, 0x00


	//----- nvinfo : EIATTR_KPARAM_INFO
	.align		4
.L_9:
        /*0018*/ 	.byte	0x04, 0x17
        /*001a*/ 	.short	(.L_11 - .L_10)
.L_10:
        /*001c*/ 	.word	0x00000000
        /*0020*/ 	.short	0x0000
        /*0022*/ 	.short	0x0000
        /*0024*/ 	.byte	0x00, 0xf0, 0x11, 0x00


	//----- nvinfo : EIATTR_SPARSE_MMA_MASK
	.align		4
.L_11:
        /*0028*/ 	.byte	0x03, 0x50
        /*002a*/ 	.short	0x0000


	//----- nvinfo : EIATTR_MAXREG_COUNT
	.align		4
        /*002c*/ 	.byte	0x03, 0x1b
        /*002e*/ 	.short	0x00ff


	//----- nvinfo : EIATTR_MERCURY_ISA_VERSION
	.align		4
        /*0030*/ 	.byte	0x03, 0x5f
        /*0032*/ 	.short	0x0101


	//----- nvinfo : EIATTR_VRC_CTA_INIT_COUNT
	.align		4
        /*0034*/ 	.byte	0x02, 0x4a
	.zero		1
	.zero		1


	//----- nvinfo : EIATTR_EXIT_INSTR_OFFSETS
	.align		4
        /*0038*/ 	.byte	0x04, 0x1c
        /*003a*/ 	.short	(.L_13 - .L_12)


	//   ....[0]....
.L_12:
        /*003c*/ 	.word	0x00000070


	//   ....[1]....
        /*0040*/ 	.word	0x000000d0


	//----- nvinfo : EIATTR_CBANK_PARAM_SIZE
	.align		4
.L_13:
        /*0044*/ 	.byte	0x03, 0x19
        /*0046*/ 	.short	0x0010


	//----- nvinfo : EIATTR_PARAM_CBANK
	.align		4
        /*0048*/ 	.byte	0x04, 0x0a
        /*004a*/ 	.short	(.L_15 - .L_14)
	.align		4
.L_14:
        /*004c*/ 	.word	index@(.nv.constant0._Z10initVectoriPi)
        /*0050*/ 	.short	0x0380
        /*0052*/ 	.short	0x0010


	//----- nvinfo : EIATTR_SW_WAR
	.align		4
.L_15:
        /*0054*/ 	.byte	0x04, 0x36
        /*0056*/ 	.short	(.L_17 - .L_16)
.L_16:
        /*0058*/ 	.word	0x00000008
.L_17:


//--------------------- .nv.callgraph             --------------------------
	.section	.nv.callgraph,"",@"SHT_CUDA_CALLGRAPH"
	.align	4
	.sectionentsize	8
	.align		4
        /*0000*/ 	.word	0x00000000
	.align		4
        /*0004*/ 	.word	0xffffffff
	.align		4
        /*0008*/ 	.word	0x00000000
	.align		4
        /*000c*/ 	.word	0xfffffffe
	.align		4
        /*0010*/ 	.word	0x00000000
	.align		4
        /*0014*/ 	.word	0xfffffffd
	.align		4
        /*0018*/ 	.word	0x00000000
	.align		4
        /*001c*/ 	.word	0xfffffffc


//--------------------- .text._Z10initVectoriPi   --------------------------
	.section	.text._Z10initVectoriPi,"ax",@progbits
	.align	128
        .global         _Z10initVectoriPi
        .type           _Z10initVectoriPi,@function
        .size           _Z10initVectoriPi,(.L_x_1 - _Z10initVectoriPi)
        .other          _Z10initVectoriPi,@"STO_CUDA_ENTRY STV_DEFAULT"
_Z10initVectoriPi:
.text._Z10initVectoriPi:
[----:B------:R-:W-:Y:S01]  /*0000*/  LDC R1, c[0x0][0x37c] ;  /* 0x0000df00ff017b82 */ /* 0x000fe20000000800 */
[----:B------:R-:W0:Y:S07]  /*0010*/  S2R R0, SR_TID.X ;  /* 0x0000000000007919 */ /* 0x000e2e0000002100 */
[----:B------:R-:W0:Y:S01]  /*0020*/  S2UR UR4, SR_CTAID.X ;  /* 0x00000000000479c3 */ /* 0x000e220000002500 */
[----:B------:R-:W1:Y:S07]  /*0030*/  LDCU UR5, c[0x0][0x380] ;  /* 0x00007000ff0577ac */ /* 0x000e6e0008000800 */
[----:B------:R-:W0:Y:S02]  /*0040*/  LDC R5, c[0x0][0x360] ;  /* 0x0000d800ff057b82 */ /* 0x000e240000000800 */
[----:B0-----:R-:W-:-:S05]  /*0050*/  IMAD R5, R5, UR4, R0 ;  /* 0x0000000405057c24 */ /* 0x001fca000f8e0200 */
[----:B-1----:R-:W-:-:S13]  /*0060*/  ISETP.GT.AND P0, PT, R5, UR5, PT ;  /* 0x0000000505007c0c */ /* 0x002fda000bf04270 */
[----:B------:R-:W-:Y:S05]  /*0070*/  @P0 EXIT ;  /* 0x000000000000094d */ /* 0x000fea0003800000 */
[----:B------:R-:W0:Y:S01]  /*0080*/  LDC.64 R2, c[0x0][0x388] ;  /* 0x0000e200ff027b82 */ /* 0x000e220000000a00 */
[----:B------:R-:W1:Y:S01]  /*0090*/  LDCU.64 UR4, c[0x0][0x358] ;  /* 0x00006b00ff0477ac */ /* 0x000e620008000a00 */
[C---:B------:R-:W-:Y:S01]  /*00a0*/  IADD3 R7, PT, PT, R5.reuse, 0x1, RZ ;  /* 0x0000000105077810 */ /* 0x040fe20007ffe0ff */
[----:B0-----:R-:W-:-:S05]  /*00b0*/  IMAD.WIDE R2, R5, 0x4, R2 ;  /* 0x0000000405027825 */ /* 0x001fca00078e0202 */
[----:B-1----:R-:W-:Y:S01]  /*00c0*/  STG.E desc[UR4][R2.64], R7 ;  /* 0x0000000702007986 */ /* 0x002fe2000c101904 */
[----:B------:R-:W-:Y:S05]  /*00d0*/  EXIT ;  /* 0x000000000000794d */ /* 0x000fea0003800000 */
.L_x_0:
[----:B------:R-:W-:-:S00]  /*00e0*/  BRA `(.L_x_0) ;  /* 0xfffffffc00fc7947 */ /* 0x000fc0000383ffff */
[----:B------:R-:W-:-:S00]  /*00f0*/  NOP ;  /* 0x0000000000007918 */ /* 0x000fc00000000000 */
        /* <DEDUP_REMOVED lines=8> */
.L_x_1:


//--------------------- .nv.shared.reserved.0     --------------------------
	.section	.nv.shared.reserved.0,"aw",@nobits
	.weak		__nv_reservedSMEM_offset_0_alias
	.size		__nv_reservedSMEM_offset_0_alias, 0, 64
	.other		__nv_reservedSMEM_offset_0_alias,@"STO_CUDA_RESERVED_SHARED STV_DEFAULT"
__nv_reservedSMEM_offset_0_alias:
	.zero		0
	.zero		64


//--------------------- .nv.constant0._Z10initVectoriPi --------------------------
	.section	.nv.constant0._Z10initVectoriPi,"a",@progbits
	.sectionflags	@""
	.align	4
.nv.constant0._Z10initVectoriPi:
	.zero		912


//--------------------- SYMBOLS --------------------------

	.type		.nv.reservedSmem.offset0,@object
	.size		.nv.reservedSmem.offset0,0x4
